//
// Generated by NVIDIA NVVM Compiler
//
// Compiler Build ID: CL-36424714
// Cuda compilation tools, release 13.0, V13.0.88
// Based on NVVM 20.0.0
//

.version 9.0
.target sm_100
.address_size 64

	// .globl	_Z3sumPiS_S_
.extern .func  (.param .b32 func_retval0) vprintf
(
	.param .b64 vprintf_param_0,
	.param .b64 vprintf_param_1
)
;
.global .align 1 .b8 $str[21] = {84, 104, 114, 101, 97, 100, 32, 73, 68, 32, 97, 102, 116, 101, 114, 58, 32, 37, 100, 10};
.global .align 1 .b8 $str$1[22] = {84, 104, 114, 101, 97, 100, 32, 73, 68, 32, 98, 101, 102, 111, 114, 101, 58, 32, 37, 100, 10};

.visible .entry _Z3sumPiS_S_(
	.param .u64 .ptr .align 1 _Z3sumPiS_S__param_0,
	.param .u64 .ptr .align 1 _Z3sumPiS_S__param_1,
	.param .u64 .ptr .align 1 _Z3sumPiS_S__param_2
)
{
	.local .align 8 .b8 	__local_depot0[8];
	.reg .b64 	%SP;
	.reg .b64 	%SPL;
	.reg .pred 	%p<3>;
	.reg .b32 	%r<17>;
	.reg .b64 	%rd<18>;

	mov.u64 	%SPL, __local_depot0;
	cvta.local.u64 	%SP, %SPL;
	ld.param.u64 	%rd5, [_Z3sumPiS_S__param_0];
	ld.param.u64 	%rd6, [_Z3sumPiS_S__param_1];
	ld.param.u64 	%rd7, [_Z3sumPiS_S__param_2];
	mov.u32 	%r6, %tid.x;
	mov.u32 	%r7, %ctaid.x;
	mov.u32 	%r1, %ntid.x;
	mad.lo.s32 	%r16, %r7, %r1, %r6;
	setp.gt.s32 	%p1, %r16, 9;
	@%p1 bra 	$L__BB0_3;
	add.u64 	%rd8, %SP, 0;
	add.u64 	%rd1, %SPL, 0;
	mov.u32 	%r8, %nctaid.x;
	mul.lo.s32 	%r3, %r1, %r8;
	cvta.to.global.u64 	%rd2, %rd5;
	cvta.to.global.u64 	%rd3, %rd6;
	cvta.to.global.u64 	%rd4, %rd7;
	mov.u64 	%rd9, $str;
	mov.u64 	%rd16, $str$1;
$L__BB0_2:
	st.local.u32 	[%rd1], %r16;
	cvta.global.u64 	%rd10, %rd9;
	{ // callseq 0, 0
	.param .b64 param0;
	st.param.b64 	[param0], %rd10;
	.param .b64 param1;
	st.param.b64 	[param1], %rd8;
	.param .b32 retval0;
	call.uni (retval0), 
	vprintf, 
	(
	param0, 
	param1
	);
	ld.param.b32 	%r9, [retval0];
	} // callseq 0
	mul.wide.s32 	%rd12, %r16, 4;
	add.s64 	%rd13, %rd2, %rd12;
	ld.global.u32 	%r11, [%rd13];
	add.s64 	%rd14, %rd3, %rd12;
	ld.global.u32 	%r12, [%rd14];
	add.s32 	%r13, %r12, %r11;
	add.s64 	%rd15, %rd4, %rd12;
	st.global.u32 	[%rd15], %r13;
	add.s32 	%r16, %r16, %r3;
	st.local.u32 	[%rd1], %r16;
	cvta.global.u64 	%rd17, %rd16;
	{ // callseq 1, 0
	.param .b64 param0;
	st.param.b64 	[param0], %rd17;
	.param .b64 param1;
	st.param.b64 	[param1], %rd8;
	.param .b32 retval0;
	call.uni (retval0), 
	vprintf, 
	(
	param0, 
	param1
	);
	ld.param.b32 	%r14, [retval0];
	} // callseq 1
	setp.lt.s32 	%p2, %r16, 10;
	@%p2 bra 	$L__BB0_2;
$L__BB0_3:
	ret;

}


// ===== COMPILED SASS (sm_100) =====

	.target	sm_100

	.elftype	@"ET_EXEC"


//--------------------- .note.nv.tkinfo           --------------------------
	.section	.note.nv.tkinfo,"",@"SHT_NOTE"
	.sectionflags	@"SHF_NOTE_NV_TKINFO"
	.tkinfo
        /*0018*/ 	.word	0x00000002
        /*0030*/ 	.string	""
        /*0030*/ 	.string	"ptxas"
        /*0030*/ 	.string	"Cuda compilation tools, release 13.0, V13.0.88"
        /*0030*/ 	.string	"Build cuda_13.0.r13.0/compiler.36424714_0"
        /*0030*/ 	.string	"-arch sm_100 -m 64 "



//--------------------- .note.nv.cuinfo           --------------------------
	.section	.note.nv.cuinfo,"",@"SHT_NOTE"
	.sectionflags	@"SHF_NOTE_NV_CUINFO"
        /*0018*/ 	.short	0x0002
        /*001a*/ 	.short	0x0064
        /*001c*/ 	.short	0x0082
	.zero		2


//--------------------- .nv.info                  --------------------------
	.section	.nv.info,"",@"SHT_CUDA_INFO"
	.align	4


	//----- nvinfo : EIATTR_REGCOUNT
	.align		4
        /*0000*/ 	.byte	0x04, 0x2f
        /*0002*/ 	.short	(.L_3 - .L_2)
	.align		4
.L_2:
        /*0004*/ 	.word	index@(_Z3sumPiS_S_)
        /*0008*/ 	.word	0x00000018


	//----- nvinfo : EIATTR_FRAME_SIZE
	.align		4
.L_3:
        /*000c*/ 	.byte	0x04, 0x11
        /*000e*/ 	.short	(.L_5 - .L_4)
	.align		4
.L_4:
        /*0010*/ 	.word	index@(_Z3sumPiS_S_)
        /*0014*/ 	.word	0x00000008


	//----- nvinfo : EIATTR_MIN_STACK_SIZE
	.align		4
.L_5:
        /*0018*/ 	.byte	0x04, 0x12
        /*001a*/ 	.short	(.L_7 - .L_6)
	.align		4
.L_6:
        /*001c*/ 	.word	index@(_Z3sumPiS_S_)
        /*0020*/ 	.word	0x00000008
.L_7:


//--------------------- .nv.compat                --------------------------
	.section	.nv.compat,"",@"SHT_CUDA_COMPAT_INFO"
	.align	4
        /*0000*/ 	.byte	0x02, 0x09, 0x00, 0x00, 0x02, 0x02, 0x01, 0x00, 0x02, 0x05, 0x05, 0x00, 0x03, 0x07, 0x01, 0x01
        /*0010*/ 	.byte	0x02, 0x03, 0x00, 0x00, 0x02, 0x06, 0x01, 0x00, 0x04, 0x0b, 0x08, 0x00, 0x09, 0x00, 0x00, 0x00
        /*0020*/ 	.byte	0x00, 0x00, 0x00, 0x00


//--------------------- .nv.info._Z3sumPiS_S_     --------------------------
	.section	.nv.info._Z3sumPiS_S_,"",@"SHT_CUDA_INFO"
	.sectionflags	@""
	.align	4


	//----- nvinfo : EIATTR_CUDA_API_VERSION
	.align		4
        /*0000*/ 	.byte	0x04, 0x37
        /*0002*/ 	.short	(.L_9 - .L_8)
.L_8:
        /*0004*/ 	.word	0x00000082


	//----- nvinfo : EIATTR_KPARAM_INFO
	.align		4
.L_9:
        /*0008*/ 	.byte	0x04, 0x17
        /*000a*/ 	.short	(.L_11 - .L_10)
.L_10:
        /*000c*/ 	.word	0x00000000
        /*0010*/ 	.short	0x0002
        /*0012*/ 	.short	0x0010
        /*0014*/ 	.byte	0x00, 0xf5, 0x21, 0x00


	//----- nvinfo : EIATTR_KPARAM_INFO
	.align		4
.L_11:
        /*0018*/ 	.byte	0x04, 0x17
        /*001a*/ 	.short	(.L_13 - .L_12)
.L_12:
        /*001c*/ 	.word	0x00000000
        /*0020*/ 	.short	0x0001
        /*0022*/ 	.short	0x0008
        /*0024*/ 	.byte	0x00, 0xf5, 0x21, 0x00


	//----- nvinfo : EIATTR_KPARAM_INFO
	.align		4
.L_13:
        /*0028*/ 	.byte	0x04, 0x17
        /*002a*/ 	.short	(.L_15 - .L_14)
.L_14:
        /*002c*/ 	.word	0x00000000
        /*0030*/ 	.short	0x0000
        /*0032*/ 	.short	0x0000
        /*0034*/ 	.byte	0x00, 0xf5, 0x21, 0x00


	//----- nvinfo : EIATTR_SPARSE_MMA_MASK
	.align		4
.L_15:
        /*0038*/ 	.byte	0x03, 0x50
        /*003a*/ 	.short	0x0000


	//----- nvinfo : EIATTR_MAXREG_COUNT
	.align		4
        /*003c*/ 	.byte	0x03, 0x1b
        /*003e*/ 	.short	0x00ff


	//----- nvinfo : EIATTR_EXTERNS
	.align		4
        /*0040*/ 	.byte	0x04, 0x0f
        /*0042*/ 	.short	(.L_17 - .L_16)


	//   ....[0]....
	.align		4
.L_16:
        /*0044*/ 	.word	index@(vprintf)


	//----- nvinfo : EIATTR_MERCURY_ISA_VERSION
	.align		4
.L_17:
        /*0048*/ 	.byte	0x03, 0x5f
        /*004a*/ 	.short	0x0101


	//----- nvinfo : EIATTR_VRC_CTA_INIT_COUNT
	.align		4
        /*004c*/ 	.byte	0x02, 0x4a
	.zero		1
	.zero		1


	//----- nvinfo : EIATTR_SYSCALL_OFFSETS
	.align		4
        /*0050*/ 	.byte	0x04, 0x46
        /*0052*/ 	.short	(.L_19 - .L_18)


	//   ....[0]....
.L_18:
        /*0054*/ 	.word	0x00000180


	//   ....[1]....
        /*0058*/ 	.word	0x000002c0


	//----- nvinfo : EIATTR_EXIT_INSTR_OFFSETS
	.align		4
.L_19:
        /*005c*/ 	.byte	0x04, 0x1c
        /*005e*/ 	.short	(.L_21 - .L_20)


	//   ....[0]....
.L_20:
        /*0060*/ 	.word	0x000000b0


	//   ....[1]....
        /*0064*/ 	.word	0x000002f0


	//----- nvinfo : EIATTR_CRS_STACK_SIZE
	.align		4
.L_21:
        /*0068*/ 	.byte	0x04, 0x1e
        /*006a*/ 	.short	(.L_23 - .L_22)
.L_22:
        /*006c*/ 	.word	0x00000000


	//----- nvinfo : EIATTR_CBANK_PARAM_SIZE
	.align		4
.L_23:
        /*0070*/ 	.byte	0x03, 0x19
        /*0072*/ 	.short	0x0018


	//----- nvinfo : EIATTR_PARAM_CBANK
	.align		4
        /*0074*/ 	.byte	0x04, 0x0a
        /*0076*/ 	.short	(.L_25 - .L_24)
	.align		4
.L_24:
        /*0078*/ 	.word	index@(.nv.constant0._Z3sumPiS_S_)
        /*007c*/ 	.short	0x0380
        /*007e*/ 	.short	0x0018


	//----- nvinfo : EIATTR_SW_WAR
	.align		4
.L_25:
        /*0080*/ 	.byte	0x04, 0x36
        /*0082*/ 	.short	(.L_27 - .L_26)
.L_26:
        /*0084*/ 	.word	0x00000008
.L_27:


//--------------------- .nv.callgraph             --------------------------
	.section	.nv.callgraph,"",@"SHT_CUDA_CALLGRAPH"
	.align	4
	.sectionentsize	8
	.align		4
        /*0000*/ 	.word	0x00000000
	.align		4
        /*0004*/ 	.word	0xffffffff
	.align		4
        /*0008*/ 	.word	index@(_Z3sumPiS_S_)
	.align		4
        /*000c*/ 	.word	index@(vprintf)
	.align		4
        /*0010*/ 	.word	0x00000000
	.align		4
        /*0014*/ 	.word	0xfffffffe
	.align		4
        /*0018*/ 	.word	0x00000000
	.align		4
        /*001c*/ 	.word	0xfffffffd
	.align		4
        /*0020*/ 	.word	0x00000000
	.align		4
        /*0024*/ 	.word	0xfffffffc


//--------------------- .nv.constant4             --------------------------
	.section	.nv.constant4,"a",@progbits
	.align	8
	.align		8
.nv.constant4:
        /*0000*/ 	.dword	vprintf
	.align		8
        /*0008*/ 	.dword	$str
	.align		8
        /*0010*/ 	.dword	$str$1


//--------------------- .text._Z3sumPiS_S_        --------------------------
	.section	.text._Z3sumPiS_S_,"ax",@progbits
	.align	128
        .global         _Z3sumPiS_S_
        .type           _Z3sumPiS_S_,@function
        .size           _Z3sumPiS_S_,(.L_x_4 - _Z3sumPiS_S_)
        .other          _Z3sumPiS_S_,@"STO_CUDA_ENTRY STV_DEFAULT"
_Z3sumPiS_S_:
.text._Z3sumPiS_S_:
[----:B------:R-:W0:Y:S01]  /*0000*/  LDC R1, c[0x0][0x37c] ;  /* 0x0000df00ff017b82 */ /* 0x000e220000000800 */
[----:B------:R-:W1:Y:S01]  /*0010*/  S2R R2, SR_TID.X ;  /* 0x0000000000027919 */ /* 0x000e620000002100 */
[----:B------:R-:W2:Y:S06]  /*0020*/  LDCU UR5, c[0x0][0x2fc] ;  /* 0x00005f80ff0577ac */ /* 0x000eac0008000800 */
[----:B------:R-:W1:Y:S01]  /*0030*/  S2UR UR6, SR_CTAID.X ;  /* 0x00000000000679c3 */ /* 0x000e620000002500 */
[----:B0-----:R-:W-:Y:S01]  /*0040*/  VIADD R1, R1, 0xfffffff8 ;  /* 0xfffffff801017836 */ /* 0x001fe20000000000 */
[----:B------:R-:W0:Y:S06]  /*0050*/  LDCU UR4, c[0x0][0x2f8] ;  /* 0x00005f00ff0477ac */ /* 0x000e2c0008000800 */
[----:B------:R-:W1:Y:S01]  /*0060*/  LDC R19, c[0x0][0x360] ;  /* 0x0000d800ff137b82 */ /* 0x000e620000000800 */
[----:B0-----:R-:W-:-:S05]  /*0070*/  IADD3 R16, P1, PT, R1, UR4, RZ ;  /* 0x0000000401107c10 */ /* 0x001fca000ff3e0ff */
[----:B--2---:R-:W-:Y:S02]  /*0080*/  IMAD.X R17, RZ, RZ, UR5, P1 ;  /* 0x00000005ff117e24 */ /* 0x004fe400088e06ff */
[----:B-1----:R-:W-:-:S05]  /*0090*/  IMAD R2, R19, UR6, R2 ;  /* 0x0000000613027c24 */ /* 0x002fca000f8e0202 */
[----:B------:R-:W-:-:S13]  /*00a0*/  ISETP.GT.AND P0, PT, R2, 0x9, PT ;  /* 0x000000090200780c */ /* 0x000fda0003f04270 */
[----:B------:R-:W-:Y:S05]  /*00b0*/  @P0 EXIT ;  /* 0x000000000000094d */ /* 0x000fea0003800000 */
[----:B------:R-:W0:Y:S01]  /*00c0*/  LDCU UR4, c[0x0][0x370] ;  /* 0x00006e00ff0477ac */ /* 0x000e220008000800 */
[----:B------:R-:W1:Y:S01]  /*00d0*/  LDCU.64 UR36, c[0x0][0x358] ;  /* 0x00006b00ff2477ac */ /* 0x000e620008000a00 */
[----:B0-----:R-:W-:-:S07]  /*00e0*/  IMAD R19, R19, UR4, RZ ;  /* 0x0000000413137c24 */ /* 0x001fce000f8e02ff */
.L_x_2:
[----:B------:R-:W-:Y:S01]  /*00f0*/  MOV R18, 0x0 ;  /* 0x0000000000127802 */ /* 0x000fe20000000f00 */
[----:B------:R0:W-:Y:S01]  /*0100*/  STL [R1], R2 ;  /* 0x0000000201007387 */ /* 0x0001e20000100800 */
[----:B------:R-:W2:Y:S01]  /*0110*/  LDCU.64 UR4, c[0x4][0x8] ;  /* 0x01000100ff0477ac */ /* 0x000ea20008000a00 */
[----:B------:R-:W-:Y:S01]  /*0120*/  MOV R6, R16 ;  /* 0x0000001000067202 */ /* 0x000fe20000000f00 */
[----:B------:R0:W3:Y:S01]  /*0130*/  LDC.64 R8, c[0x4][R18] ;  /* 0x0100000012087b82 */ /* 0x0000e20000000a00 */
[----:B------:R-:W-:Y:S01]  /*0140*/  IMAD.MOV.U32 R7, RZ, RZ, R17 ;  /* 0x000000ffff077224 */ /* 0x000fe200078e0011 */
[----:B--2---:R-:W-:Y:S01]  /*0150*/  MOV R4, UR4 ;  /* 0x0000000400047c02 */ /* 0x004fe20008000f00 */
[----:B0-----:R-:W-:-:S07]  /*0160*/  IMAD.U32 R5, RZ, RZ, UR5 ;  /* 0x00000005ff057e24 */ /* 0x001fce000f8e00ff */
[----:B------:R-:W-:-:S07]  /*0170*/  LEPC R20, `(.L_x_0) ;  /* 0x000000001014794e */ /* 0x000fce0000000000 */
[----:B-1-3--:R-:W-:Y:S05]  /*0180*/  CALL.ABS.NOINC R8 ;  /* 0x0000000008007343 */ /* 0x00afea0003c00000 */
.L_x_0:
[----:B------:R-:W0:Y:S01]  /*0190*/  LDC.64 R8, c[0x0][0x388] ;  /* 0x0000e200ff087b82 */ /* 0x000e220000000a00 */
[----:B------:R-:W1:Y:S07]  /*01a0*/  LDCU.64 UR4, c[0x4][0x10] ;  /* 0x01000200ff0477ac */ /* 0x000e6e0008000a00 */
[----:B------:R-:W2:Y:S08]  /*01b0*/  LDC.64 R6, c[0x0][0x380] ;  /* 0x0000e000ff067b82 */ /* 0x000eb00000000a00 */
[----:B------:R-:W3:Y:S01]  /*01c0*/  LDC.64 R10, c[0x0][0x390] ;  /* 0x0000e400ff0a7b82 */ /* 0x000ee20000000a00 */
[----:B0-----:R-:W-:-:S06]  /*01d0*/  IMAD.WIDE R8, R2, 0x4, R8 ;  /* 0x0000000402087825 */ /* 0x001fcc00078e0208 */
[----:B------:R-:W4:Y:S01]  /*01e0*/  LDG.E R9, desc[UR36][R8.64] ;  /* 0x0000002408097981 */ /* 0x000f22000c1e1900 */
[----:B--2---:R-:W-:-:S05]  /*01f0*/  IMAD.WIDE R6, R2, 0x4, R6 ;  /* 0x0000000402067825 */ /* 0x004fca00078e0206 */
[----:B------:R0:W4:Y:S01]  /*0200*/  LDG.E R0, desc[UR36][R6.64] ;  /* 0x0000002406007981 */ /* 0x000122000c1e1900 */
[----:B---3--:R-:W-:-:S04]  /*0210*/  IMAD.WIDE R10, R2, 0x4, R10 ;  /* 0x00000004020a7825 */ /* 0x008fc800078e020a */
[----:B------:R-:W-:Y:S01]  /*0220*/  IMAD.IADD R2, R19, 0x1, R2 ;  /* 0x0000000113027824 */ /* 0x000fe200078e0202 */
[----:B------:R2:W3:Y:S04]  /*0230*/  LDC.64 R12, c[0x4][R18] ;  /* 0x01000000120c7b82 */ /* 0x0004e80000000a00 */
[----:B------:R2:W-:Y:S01]  /*0240*/  STL [R1], R2 ;  /* 0x0000000201007387 */ /* 0x0005e20000100800 */
[----:B-1----:R-:W-:Y:S01]  /*0250*/  MOV R4, UR4 ;  /* 0x0000000400047c02 */ /* 0x002fe20008000f00 */
[----:B------:R-:W-:Y:S01]  /*0260*/  IMAD.U32 R5, RZ, RZ, UR5 ;  /* 0x00000005ff057e24 */ /* 0x000fe2000f8e00ff */
[----:B0-----:R-:W-:Y:S02]  /*0270*/  MOV R6, R16 ;  /* 0x0000001000067202 */ /* 0x001fe40000000f00 */
[----:B------:R-:W-:-:S02]  /*0280*/  MOV R7, R17 ;  /* 0x0000001100077202 */ /* 0x000fc40000000f00 */
[----:B----4-:R-:W-:-:S05]  /*0290*/  IADD3 R0, PT, PT, R0, R9, RZ ;  /* 0x0000000900007210 */ /* 0x010fca0007ffe0ff */
[----:B---3--:R2:W-:Y:S02]  /*02a0*/  STG.E desc[UR36][R10.64], R0 ;  /* 0x000000000a007986 */ /* 0x0085e4000c101924 */
[----:B------:R-:W-:-:S07]  /*02b0*/  LEPC R20, `(.L_x_1) ;  /* 0x000000001014794e */ /* 0x000fce0000000000 */
[----:B--2---:R-:W-:Y:S05]  /*02c0*/  CALL.ABS.NOINC R12 ;  /* 0x000000000c007343 */ /* 0x004fea0003c00000 */
.L_x_1:
[----:B------:R-:W-:-:S13]  /*02d0*/  ISETP.GE.AND P0, PT, R2, 0xa, PT ;  /* 0x0000000a0200780c */ /* 0x000fda0003f06270 */
[----:B------:R-:W-:Y:S05]  /*02e0*/  @!P0 BRA `(.L_x_2) ;  /* 0xfffffffc00808947 */ /* 0x000fea000383ffff */
[----:B------:R-:W-:Y:S05]  /*02f0*/  EXIT ;  /* 0x000000000000794d */ /* 0x000fea0003800000 */
.L_x_3:
[----:B------:R-:W-:-:S00]  /*0300*/  BRA `(.L_x_3) ;  /* 0xfffffffc00fc7947 */ /* 0x000fc0000383ffff */
[----:B------:R-:W-:-:S00]  /*0310*/  NOP ;  /* 0x0000000000007918 */ /* 0x000fc00000000000 */
        /* <DEDUP_REMOVED lines=14> */
.L_x_4:


//--------------------- .nv.global.init           --------------------------
	.section	.nv.global.init,"aw",@progbits
.nv.global.init:
	.type		$str,@object
	.size		$str,($str$1 - $str)
$str:
        /*0000*/ 	.byte	0x54, 0x68, 0x72, 0x65, 0x61, 0x64, 0x20, 0x49, 0x44, 0x20, 0x61, 0x66, 0x74, 0x65, 0x72, 0x3a
        /*0010*/ 	.byte	0x20, 0x25, 0x64, 0x0a, 0x00
	.type		$str$1,@object
	.size		$str$1,(.L_1 - $str$1)
$str$1:
        /*0015*/ 	.byte	0x54, 0x68, 0x72, 0x65, 0x61, 0x64, 0x20, 0x49, 0x44, 0x20, 0x62, 0x65, 0x66, 0x6f, 0x72, 0x65
        /*0025*/ 	.byte	0x3a, 0x20, 0x25, 0x64, 0x0a, 0x00
.L_1:


//--------------------- .nv.shared.reserved.0     --------------------------
	.section	.nv.shared.reserved.0,"aw",@nobits
	.weak		__nv_reservedSMEM_offset_0_alias
	.size		__nv_reservedSMEM_offset_0_alias, 0, 64
	.other		__nv_reservedSMEM_offset_0_alias,@"STO_CUDA_RESERVED_SHARED STV_DEFAULT"
__nv_reservedSMEM_offset_0_alias:
	.zero		0
	.zero		64


//--------------------- .nv.constant0._Z3sumPiS_S_ --------------------------
	.section	.nv.constant0._Z3sumPiS_S_,"a",@progbits
	.sectionflags	@""
	.align	4
.nv.constant0._Z3sumPiS_S_:
	.zero		920


//--------------------- SYMBOLS --------------------------

	.type		.nv.reservedSmem.offset0,@object
	.size		.nv.reservedSmem.offset0,0x4
	.type		vprintf,@function
